//
// Generated by NVIDIA NVVM Compiler
//
// Compiler Build ID: CL-36424714
// Cuda compilation tools, release 13.0, V13.0.88
// Based on NVVM 20.0.0
//

.version 9.0
.target sm_100
.address_size 64

	// .globl	_Z9MyKernel1Pfmii

.visible .entry _Z9MyKernel1Pfmii(
	.param .u64 .ptr .align 1 _Z9MyKernel1Pfmii_param_0,
	.param .u64 _Z9MyKernel1Pfmii_param_1,
	.param .u32 _Z9MyKernel1Pfmii_param_2,
	.param .u32 _Z9MyKernel1Pfmii_param_3
)
{


	ret;

}
	// .globl	_Z9MyKernel214cudaPitchedPtriii
.visible .entry _Z9MyKernel214cudaPitchedPtriii(
	.param .align 8 .b8 _Z9MyKernel214cudaPitchedPtriii_param_0[32],
	.param .u32 _Z9MyKernel214cudaPitchedPtriii_param_1,
	.param .u32 _Z9MyKernel214cudaPitchedPtriii_param_2,
	.param .u32 _Z9MyKernel214cudaPitchedPtriii_param_3
)
{


	ret;

}


// ===== COMPILED SASS (sm_100) =====

	.target	sm_100

	.elftype	@"ET_EXEC"


//--------------------- .note.nv.tkinfo           --------------------------
	.section	.note.nv.tkinfo,"",@"SHT_NOTE"
	.sectionflags	@"SHF_NOTE_NV_TKINFO"
	.tkinfo
        /*0018*/ 	.word	0x00000002
        /*0030*/ 	.string	""
        /*0030*/ 	.string	"ptxas"
        /*0030*/ 	.string	"Cuda compilation tools, release 13.0, V13.0.88"
        /*0030*/ 	.string	"Build cuda_13.0.r13.0/compiler.36424714_0"
        /*0030*/ 	.string	"-arch sm_100 -m 64 "



//--------------------- .note.nv.cuinfo           --------------------------
	.section	.note.nv.cuinfo,"",@"SHT_NOTE"
	.sectionflags	@"SHF_NOTE_NV_CUINFO"
        /*0018*/ 	.short	0x0002
        /*001a*/ 	.short	0x0064
        /*001c*/ 	.short	0x0082
	.zero		2


//--------------------- .nv.info                  --------------------------
	.section	.nv.info,"",@"SHT_CUDA_INFO"
	.align	4


	//----- nvinfo : EIATTR_REGCOUNT
	.align		4
        /*0000*/ 	.byte	0x04, 0x2f
        /*0002*/ 	.short	(.L_1 - .L_0)
	.align		4
.L_0:
        /*0004*/ 	.word	index@(_Z9MyKernel1Pfmii)
        /*0008*/ 	.word	0x00000004


	//----- nvinfo : EIATTR_FRAME_SIZE
	.align		4
.L_1:
        /*000c*/ 	.byte	0x04, 0x11
        /*000e*/ 	.short	(.L_3 - .L_2)
	.align		4
.L_2:
        /*0010*/ 	.word	index@(_Z9MyKernel1Pfmii)
        /*0014*/ 	.word	0x00000000


	//----- nvinfo : EIATTR_REGCOUNT
	.align		4
.L_3:
        /*0018*/ 	.byte	0x04, 0x2f
        /*001a*/ 	.short	(.L_5 - .L_4)
	.align		4
.L_4:
        /*001c*/ 	.word	index@(_Z9MyKernel214cudaPitchedPtriii)
        /*0020*/ 	.word	0x00000004


	//----- nvinfo : EIATTR_FRAME_SIZE
	.align		4
.L_5:
        /*0024*/ 	.byte	0x04, 0x11
        /*0026*/ 	.short	(.L_7 - .L_6)
	.align		4
.L_6:
        /*0028*/ 	.word	index@(_Z9MyKernel214cudaPitchedPtriii)
        /*002c*/ 	.word	0x00000000


	//----- nvinfo : EIATTR_MIN_STACK_SIZE
	.align		4
.L_7:
        /*0030*/ 	.byte	0x04, 0x12
        /*0032*/ 	.short	(.L_9 - .L_8)
	.align		4
.L_8:
        /*0034*/ 	.word	index@(_Z9MyKernel214cudaPitchedPtriii)
        /*0038*/ 	.word	0x00000000


	//----- nvinfo : EIATTR_MIN_STACK_SIZE
	.align		4
.L_9:
        /*003c*/ 	.byte	0x04, 0x12
        /*003e*/ 	.short	(.L_11 - .L_10)
	.align		4
.L_10:
        /*0040*/ 	.word	index@(_Z9MyKernel1Pfmii)
        /*0044*/ 	.word	0x00000000
.L_11:


//--------------------- .nv.compat                --------------------------
	.section	.nv.compat,"",@"SHT_CUDA_COMPAT_INFO"
	.align	4
        /*0000*/ 	.byte	0x02, 0x09, 0x00, 0x00, 0x02, 0x02, 0x01, 0x00, 0x02, 0x05, 0x05, 0x00, 0x03, 0x07, 0x01, 0x01
        /*0010*/ 	.byte	0x02, 0x03, 0x00, 0x00, 0x02, 0x06, 0x01, 0x00, 0x04, 0x0b, 0x08, 0x00, 0x09, 0x00, 0x00, 0x00
        /*0020*/ 	.byte	0x00, 0x00, 0x00, 0x00


//--------------------- .nv.info._Z9MyKernel214cudaPitchedPtriii --------------------------
	.section	.nv.info._Z9MyKernel214cudaPitchedPtriii,"",@"SHT_CUDA_INFO"
	.sectionflags	@""
	.align	4


	//----- nvinfo : EIATTR_CUDA_API_VERSION
	.align		4
        /*0000*/ 	.byte	0x04, 0x37
        /*0002*/ 	.short	(.L_13 - .L_12)
.L_12:
        /*0004*/ 	.word	0x00000082


	//----- nvinfo : EIATTR_KPARAM_INFO
	.align		4
.L_13:
        /*0008*/ 	.byte	0x04, 0x17
        /*000a*/ 	.short	(.L_15 - .L_14)
.L_14:
        /*000c*/ 	.word	0x00000000
        /*0010*/ 	.short	0x0003
        /*0012*/ 	.short	0x0028
        /*0014*/ 	.byte	0x00, 0xf0, 0x11, 0x00


	//----- nvinfo : EIATTR_KPARAM_INFO
	.align		4
.L_15:
        /*0018*/ 	.byte	0x04, 0x17
        /*001a*/ 	.short	(.L_17 - .L_16)
.L_16:
        /*001c*/ 	.word	0x00000000
        /*0020*/ 	.short	0x0002
        /*0022*/ 	.short	0x0024
        /*0024*/ 	.byte	0x00, 0xf0, 0x11, 0x00


	//----- nvinfo : EIATTR_KPARAM_INFO
	.align		4
.L_17:
        /*0028*/ 	.byte	0x04, 0x17
        /*002a*/ 	.short	(.L_19 - .L_18)
.L_18:
        /*002c*/ 	.word	0x00000000
        /*0030*/ 	.short	0x0001
        /*0032*/ 	.short	0x0020
        /*0034*/ 	.byte	0x00, 0xf0, 0x11, 0x00


	//----- nvinfo : EIATTR_KPARAM_INFO
	.align		4
.L_19:
        /*0038*/ 	.byte	0x04, 0x17
        /*003a*/ 	.short	(.L_21 - .L_20)
.L_20:
        /*003c*/ 	.word	0x00000000
        /*0040*/ 	.short	0x0000
        /*0042*/ 	.short	0x0000
        /*0044*/ 	.byte	0x00, 0xf0, 0x81, 0x00


	//----- nvinfo : EIATTR_SPARSE_MMA_MASK
	.align		4
.L_21:
        /*0048*/ 	.byte	0x03, 0x50
        /*004a*/ 	.short	0x0000


	//----- nvinfo : EIATTR_MAXREG_COUNT
	.align		4
        /*004c*/ 	.byte	0x03, 0x1b
        /*004e*/ 	.short	0x00ff


	//----- nvinfo : EIATTR_MERCURY_ISA_VERSION
	.align		4
        /*0050*/ 	.byte	0x03, 0x5f
        /*0052*/ 	.short	0x0101


	//----- nvinfo : EIATTR_VRC_CTA_INIT_COUNT
	.align		4
        /*0054*/ 	.byte	0x02, 0x4a
	.zero		1
	.zero		1


	//----- nvinfo : EIATTR_EXIT_INSTR_OFFSETS
	.align		4
        /*0058*/ 	.byte	0x04, 0x1c
        /*005a*/ 	.short	(.L_23 - .L_22)


	//   ....[0]....
.L_22:
        /*005c*/ 	.word	0x00000010


	//----- nvinfo : EIATTR_CBANK_PARAM_SIZE
	.align		4
.L_23:
        /*0060*/ 	.byte	0x03, 0x19
        /*0062*/ 	.short	0x002c


	//----- nvinfo : EIATTR_PARAM_CBANK
	.align		4
        /*0064*/ 	.byte	0x04, 0x0a
        /*0066*/ 	.short	(.L_25 - .L_24)
	.align		4
.L_24:
        /*0068*/ 	.word	index@(.nv.constant0._Z9MyKernel214cudaPitchedPtriii)
        /*006c*/ 	.short	0x0380
        /*006e*/ 	.short	0x002c


	//----- nvinfo : EIATTR_SW_WAR
	.align		4
.L_25:
        /*0070*/ 	.byte	0x04, 0x36
        /*0072*/ 	.short	(.L_27 - .L_26)
.L_26:
        /*0074*/ 	.word	0x00000008
.L_27:


//--------------------- .nv.info._Z9MyKernel1Pfmii --------------------------
	.section	.nv.info._Z9MyKernel1Pfmii,"",@"SHT_CUDA_INFO"
	.sectionflags	@""
	.align	4


	//----- nvinfo : EIATTR_CUDA_API_VERSION
	.align		4
        /*0000*/ 	.byte	0x04, 0x37
        /*0002*/ 	.short	(.L_29 - .L_28)
.L_28:
        /*0004*/ 	.word	0x00000082


	//----- nvinfo : EIATTR_KPARAM_INFO
	.align		4
.L_29:
        /*0008*/ 	.byte	0x04, 0x17
        /*000a*/ 	.short	(.L_31 - .L_30)
.L_30:
        /*000c*/ 	.word	0x00000000
        /*0010*/ 	.short	0x0003
        /*0012*/ 	.short	0x0014
        /*0014*/ 	.byte	0x00, 0xf0, 0x11, 0x00


	//----- nvinfo : EIATTR_KPARAM_INFO
	.align		4
.L_31:
        /*0018*/ 	.byte	0x04, 0x17
        /*001a*/ 	.short	(.L_33 - .L_32)
.L_32:
        /*001c*/ 	.word	0x00000000
        /*0020*/ 	.short	0x0002
        /*0022*/ 	.short	0x0010
        /*0024*/ 	.byte	0x00, 0xf0, 0x11, 0x00


	//----- nvinfo : EIATTR_KPARAM_INFO
	.align		4
.L_33:
        /*0028*/ 	.byte	0x04, 0x17
        /*002a*/ 	.short	(.L_35 - .L_34)
.L_34:
        /*002c*/ 	.word	0x00000000
        /*0030*/ 	.short	0x0001
        /*0032*/ 	.short	0x0008
        /*0034*/ 	.byte	0x00, 0xf0, 0x21, 0x00


	//----- nvinfo : EIATTR_KPARAM_INFO
	.align		4
.L_35:
        /*0038*/ 	.byte	0x04, 0x17
        /*003a*/ 	.short	(.L_37 - .L_36)
.L_36:
        /*003c*/ 	.word	0x00000000
        /*0040*/ 	.short	0x0000
        /*0042*/ 	.short	0x0000
        /*0044*/ 	.byte	0x00, 0xf5, 0x21, 0x00


	//----- nvinfo : EIATTR_SPARSE_MMA_MASK
	.align		4
.L_37:
        /*0048*/ 	.byte	0x03, 0x50
        /*004a*/ 	.short	0x0000


	//----- nvinfo : EIATTR_MAXREG_COUNT
	.align		4
        /*004c*/ 	.byte	0x03, 0x1b
        /*004e*/ 	.short	0x00ff


	//----- nvinfo : EIATTR_MERCURY_ISA_VERSION
	.align		4
        /*0050*/ 	.byte	0x03, 0x5f
        /*0052*/ 	.short	0x0101


	//----- nvinfo : EIATTR_VRC_CTA_INIT_COUNT
	.align		4
        /*0054*/ 	.byte	0x02, 0x4a
	.zero		1
	.zero		1


	//----- nvinfo : EIATTR_EXIT_INSTR_OFFSETS
	.align		4
        /*0058*/ 	.byte	0x04, 0x1c
        /*005a*/ 	.short	(.L_39 - .L_38)


	//   ....[0]....
.L_38:
        /*005c*/ 	.word	0x00000010


	//----- nvinfo : EIATTR_CBANK_PARAM_SIZE
	.align		4
.L_39:
        /*0060*/ 	.byte	0x03, 0x19
        /*0062*/ 	.short	0x0018


	//----- nvinfo : EIATTR_PARAM_CBANK
	.align		4
        /*0064*/ 	.byte	0x04, 0x0a
        /*0066*/ 	.short	(.L_41 - .L_40)
	.align		4
.L_40:
        /*0068*/ 	.word	index@(.nv.constant0._Z9MyKernel1Pfmii)
        /*006c*/ 	.short	0x0380
        /*006e*/ 	.short	0x0018


	//----- nvinfo : EIATTR_SW_WAR
	.align		4
.L_41:
        /*0070*/ 	.byte	0x04, 0x36
        /*0072*/ 	.short	(.L_43 - .L_42)
.L_42:
        /*0074*/ 	.word	0x00000008
.L_43:


//--------------------- .nv.callgraph             --------------------------
	.section	.nv.callgraph,"",@"SHT_CUDA_CALLGRAPH"
	.align	4
	.sectionentsize	8
	.align		4
        /*0000*/ 	.word	0x00000000
	.align		4
        /*0004*/ 	.word	0xffffffff
	.align		4
        /*0008*/ 	.word	0x00000000
	.align		4
        /*000c*/ 	.word	0xfffffffe
	.align		4
        /*0010*/ 	.word	0x00000000
	.align		4
        /*0014*/ 	.word	0xfffffffd
	.align		4
        /*0018*/ 	.word	0x00000000
	.align		4
        /*001c*/ 	.word	0xfffffffc


//--------------------- .text._Z9MyKernel214cudaPitchedPtriii --------------------------
	.section	.text._Z9MyKernel214cudaPitchedPtriii,"ax",@progbits
	.align	128
        .global         _Z9MyKernel214cudaPitchedPtriii
        .type           _Z9MyKernel214cudaPitchedPtriii,@function
        .size           _Z9MyKernel214cudaPitchedPtriii,(.L_x_2 - _Z9MyKernel214cudaPitchedPtriii)
        .other          _Z9MyKernel214cudaPitchedPtriii,@"STO_CUDA_ENTRY STV_DEFAULT"
_Z9MyKernel214cudaPitchedPtriii:
.text._Z9MyKernel214cudaPitchedPtriii:
[----:B------:R-:W-:Y:S01]  /*0000*/  LDC R1, c[0x0][0x37c] ;  /* 0x0000df00ff017b82 */ /* 0x000fe20000000800 */
[----:B------:R-:W-:Y:S05]  /*0010*/  EXIT ;  /* 0x000000000000794d */ /* 0x000fea0003800000 */
.L_x_0:
[----:B------:R-:W-:-:S00]  /*0020*/  BRA `(.L_x_0) ;  /* 0xfffffffc00fc7947 */ /* 0x000fc0000383ffff */
[----:B------:R-:W-:-:S00]  /*0030*/  NOP ;  /* 0x0000000000007918 */ /* 0x000fc00000000000 */
        /* <DEDUP_REMOVED lines=12> */
.L_x_2:


//--------------------- .text._Z9MyKernel1Pfmii   --------------------------
	.section	.text._Z9MyKernel1Pfmii,"ax",@progbits
	.align	128
        .global         _Z9MyKernel1Pfmii
        .type           _Z9MyKernel1Pfmii,@function
        .size           _Z9MyKernel1Pfmii,(.L_x_3 - _Z9MyKernel1Pfmii)
        .other          _Z9MyKernel1Pfmii,@"STO_CUDA_ENTRY STV_DEFAULT"
_Z9MyKernel1Pfmii:
.text._Z9MyKernel1Pfmii:
[----:B------:R-:W-:Y:S01]  /*0000*/  LDC R1, c[0x0][0x37c] ;  /* 0x0000df00ff017b82 */ /* 0x000fe20000000800 */
[----:B------:R-:W-:Y:S05]  /*0010*/  EXIT ;  /* 0x000000000000794d */ /* 0x000fea0003800000 */
.L_x_1:
        /* <DEDUP_REMOVED lines=14> */
.L_x_3:


//--------------------- .nv.shared.reserved.0     --------------------------
	.section	.nv.shared.reserved.0,"aw",@nobits
	.weak		__nv_reservedSMEM_offset_0_alias
	.size		__nv_reservedSMEM_offset_0_alias, 0, 64
	.other		__nv_reservedSMEM_offset_0_alias,@"STO_CUDA_RESERVED_SHARED STV_DEFAULT"
__nv_reservedSMEM_offset_0_alias:
	.zero		0
	.zero		64


//--------------------- .nv.constant0._Z9MyKernel214cudaPitchedPtriii --------------------------
	.section	.nv.constant0._Z9MyKernel214cudaPitchedPtriii,"a",@progbits
	.sectionflags	@""
	.align	4
.nv.constant0._Z9MyKernel214cudaPitchedPtriii:
	.zero		940


//--------------------- .nv.constant0._Z9MyKernel1Pfmii --------------------------
	.section	.nv.constant0._Z9MyKernel1Pfmii,"a",@progbits
	.sectionflags	@""
	.align	4
.nv.constant0._Z9MyKernel1Pfmii:
	.zero		920


//--------------------- SYMBOLS --------------------------

	.type		.nv.reservedSmem.offset0,@object
	.size		.nv.reservedSmem.offset0,0x4
